//
// Generated by NVIDIA NVVM Compiler
//
// Compiler Build ID: CL-36424714
// Cuda compilation tools, release 13.0, V13.0.88
// Based on NVVM 20.0.0
//

.version 9.0
.target sm_100
.address_size 64

	// .globl	_Z11doubleArrayPi

.visible .entry _Z11doubleArrayPi(
	.param .u64 .ptr .align 1 _Z11doubleArrayPi_param_0
)
{
	.reg .pred 	%p<2>;
	.reg .b32 	%r<7>;
	.reg .b64 	%rd<5>;

	ld.param.u64 	%rd1, [_Z11doubleArrayPi_param_0];
	mov.u32 	%r2, %ctaid.x;
	mov.u32 	%r3, %ntid.x;
	mov.u32 	%r4, %tid.x;
	mad.lo.s32 	%r1, %r2, %r3, %r4;
	setp.gt.s32 	%p1, %r1, 19;
	@%p1 bra 	$L__BB0_2;
	cvta.to.global.u64 	%rd2, %rd1;
	mul.wide.s32 	%rd3, %r1, 4;
	add.s64 	%rd4, %rd2, %rd3;
	ld.global.u32 	%r5, [%rd4];
	shl.b32 	%r6, %r5, 1;
	st.global.u32 	[%rd4], %r6;
$L__BB0_2:
	ret;

}


// ===== COMPILED SASS (sm_100) =====

	.target	sm_100

	.elftype	@"ET_EXEC"


//--------------------- .note.nv.tkinfo           --------------------------
	.section	.note.nv.tkinfo,"",@"SHT_NOTE"
	.sectionflags	@"SHF_NOTE_NV_TKINFO"
	.tkinfo
        /*0018*/ 	.word	0x00000002
        /*0030*/ 	.string	""
        /*0030*/ 	.string	"ptxas"
        /*0030*/ 	.string	"Cuda compilation tools, release 13.0, V13.0.88"
        /*0030*/ 	.string	"Build cuda_13.0.r13.0/compiler.36424714_0"
        /*0030*/ 	.string	"-arch sm_100 -m 64 "



//--------------------- .note.nv.cuinfo           --------------------------
	.section	.note.nv.cuinfo,"",@"SHT_NOTE"
	.sectionflags	@"SHF_NOTE_NV_CUINFO"
        /*0018*/ 	.short	0x0002
        /*001a*/ 	.short	0x0064
        /*001c*/ 	.short	0x0082
	.zero		2


//--------------------- .nv.info                  --------------------------
	.section	.nv.info,"",@"SHT_CUDA_INFO"
	.align	4


	//----- nvinfo : EIATTR_REGCOUNT
	.align		4
        /*0000*/ 	.byte	0x04, 0x2f
        /*0002*/ 	.short	(.L_1 - .L_0)
	.align		4
.L_0:
        /*0004*/ 	.word	index@(_Z11doubleArrayPi)
        /*0008*/ 	.word	0x00000008


	//----- nvinfo : EIATTR_FRAME_SIZE
	.align		4
.L_1:
        /*000c*/ 	.byte	0x04, 0x11
        /*000e*/ 	.short	(.L_3 - .L_2)
	.align		4
.L_2:
        /*0010*/ 	.word	index@(_Z11doubleArrayPi)
        /*0014*/ 	.word	0x00000000


	//----- nvinfo : EIATTR_MIN_STACK_SIZE
	.align		4
.L_3:
        /*0018*/ 	.byte	0x04, 0x12
        /*001a*/ 	.short	(.L_5 - .L_4)
	.align		4
.L_4:
        /*001c*/ 	.word	index@(_Z11doubleArrayPi)
        /*0020*/ 	.word	0x00000000
.L_5:


//--------------------- .nv.compat                --------------------------
	.section	.nv.compat,"",@"SHT_CUDA_COMPAT_INFO"
	.align	4
        /*0000*/ 	.byte	0x02, 0x09, 0x00, 0x00, 0x02, 0x02, 0x01, 0x00, 0x02, 0x05, 0x05, 0x00, 0x03, 0x07, 0x01, 0x01
        /*0010*/ 	.byte	0x02, 0x03, 0x00, 0x00, 0x02, 0x06, 0x01, 0x00, 0x04, 0x0b, 0x08, 0x00, 0x09, 0x00, 0x00, 0x00
        /*0020*/ 	.byte	0x00, 0x00, 0x00, 0x00


//--------------------- .nv.info._Z11doubleArrayPi --------------------------
	.section	.nv.info._Z11doubleArrayPi,"",@"SHT_CUDA_INFO"
	.sectionflags	@""
	.align	4


	//----- nvinfo : EIATTR_CUDA_API_VERSION
	.align		4
        /*0000*/ 	.byte	0x04, 0x37
        /*0002*/ 	.short	(.L_7 - .L_6)
.L_6:
        /*0004*/ 	.word	0x00000082


	//----- nvinfo : EIATTR_KPARAM_INFO
	.align		4
.L_7:
        /*0008*/ 	.byte	0x04, 0x17
        /*000a*/ 	.short	(.L_9 - .L_8)
.L_8:
        /*000c*/ 	.word	0x00000000
        /*0010*/ 	.short	0x0000
        /*0012*/ 	.short	0x0000
        /*0014*/ 	.byte	0x00, 0xf5, 0x21, 0x00


	//----- nvinfo : EIATTR_SPARSE_MMA_MASK
	.align		4
.L_9:
        /*0018*/ 	.byte	0x03, 0x50
        /*001a*/ 	.short	0x0000


	//----- nvinfo : EIATTR_MAXREG_COUNT
	.align		4
        /*001c*/ 	.byte	0x03, 0x1b
        /*001e*/ 	.short	0x00ff


	//----- nvinfo : EIATTR_MERCURY_ISA_VERSION
	.align		4
        /*0020*/ 	.byte	0x03, 0x5f
        /*0022*/ 	.short	0x0101


	//----- nvinfo : EIATTR_VRC_CTA_INIT_COUNT
	.align		4
        /*0024*/ 	.byte	0x02, 0x4a
	.zero		1
	.zero		1


	//----- nvinfo : EIATTR_EXIT_INSTR_OFFSETS
	.align		4
        /*0028*/ 	.byte	0x04, 0x1c
        /*002a*/ 	.short	(.L_11 - .L_10)


	//   ....[0]....
.L_10:
        /*002c*/ 	.word	0x00000060


	//   ....[1]....
        /*0030*/ 	.word	0x000000d0


	//----- nvinfo : EIATTR_CBANK_PARAM_SIZE
	.align		4
.L_11:
        /*0034*/ 	.byte	0x03, 0x19
        /*0036*/ 	.short	0x0008


	//----- nvinfo : EIATTR_PARAM_CBANK
	.align		4
        /*0038*/ 	.byte	0x04, 0x0a
        /*003a*/ 	.short	(.L_13 - .L_12)
	.align		4
.L_12:
        /*003c*/ 	.word	index@(.nv.constant0._Z11doubleArrayPi)
        /*0040*/ 	.short	0x0380
        /*0042*/ 	.short	0x0008


	//----- nvinfo : EIATTR_SW_WAR
	.align		4
.L_13:
        /*0044*/ 	.byte	0x04, 0x36
        /*0046*/ 	.short	(.L_15 - .L_14)
.L_14:
        /*0048*/ 	.word	0x00000008
.L_15:


//--------------------- .nv.callgraph             --------------------------
	.section	.nv.callgraph,"",@"SHT_CUDA_CALLGRAPH"
	.align	4
	.sectionentsize	8
	.align		4
        /*0000*/ 	.word	0x00000000
	.align		4
        /*0004*/ 	.word	0xffffffff
	.align		4
        /*0008*/ 	.word	0x00000000
	.align		4
        /*000c*/ 	.word	0xfffffffe
	.align		4
        /*0010*/ 	.word	0x00000000
	.align		4
        /*0014*/ 	.word	0xfffffffd
	.align		4
        /*0018*/ 	.word	0x00000000
	.align		4
        /*001c*/ 	.word	0xfffffffc


//--------------------- .text._Z11doubleArrayPi   --------------------------
	.section	.text._Z11doubleArrayPi,"ax",@progbits
	.align	128
        .global         _Z11doubleArrayPi
        .type           _Z11doubleArrayPi,@function
        .size           _Z11doubleArrayPi,(.L_x_1 - _Z11doubleArrayPi)
        .other          _Z11doubleArrayPi,@"STO_CUDA_ENTRY STV_DEFAULT"
_Z11doubleArrayPi:
.text._Z11doubleArrayPi:
[----:B------:R-:W-:Y:S01]  /*0000*/  LDC R1, c[0x0][0x37c] ;  /* 0x0000df00ff017b82 */ /* 0x000fe20000000800 */
[----:B------:R-:W0:Y:S07]  /*0010*/  S2R R0, SR_TID.X ;  /* 0x0000000000007919 */ /* 0x000e2e0000002100 */
[----:B------:R-:W0:Y:S08]  /*0020*/  S2UR UR4, SR_CTAID.X ;  /* 0x00000000000479c3 */ /* 0x000e300000002500 */
[----:B------:R-:W0:Y:S02]  /*0030*/  LDC R5, c[0x0][0x360] ;  /* 0x0000d800ff057b82 */ /* 0x000e240000000800 */
[----:B0-----:R-:W-:-:S05]  /*0040*/  IMAD R5, R5, UR4, R0 ;  /* 0x0000000405057c24 */ /* 0x001fca000f8e0200 */
[----:B------:R-:W-:-:S13]  /*0050*/  ISETP.GT.AND P0, PT, R5, 0x13, PT ;  /* 0x000000130500780c */ /* 0x000fda0003f04270 */
[----:B------:R-:W-:Y:S05]  /*0060*/  @P0 EXIT ;  /* 0x000000000000094d */ /* 0x000fea0003800000 */
[----:B------:R-:W0:Y:S01]  /*0070*/  LDC.64 R2, c[0x0][0x380] ;  /* 0x0000e000ff027b82 */ /* 0x000e220000000a00 */
[----:B------:R-:W1:Y:S01]  /*0080*/  LDCU.64 UR4, c[0x0][0x358] ;  /* 0x00006b00ff0477ac */ /* 0x000e620008000a00 */
[----:B0-----:R-:W-:-:S05]  /*0090*/  IMAD.WIDE R2, R5, 0x4, R2 ;  /* 0x0000000405027825 */ /* 0x001fca00078e0202 */
[----:B-1----:R-:W2:Y:S02]  /*00a0*/  LDG.E R0, desc[UR4][R2.64] ;  /* 0x0000000402007981 */ /* 0x002ea4000c1e1900 */
[----:B--2---:R-:W-:-:S05]  /*00b0*/  SHF.L.U32 R5, R0, 0x1, RZ ;  /* 0x0000000100057819 */ /* 0x004fca00000006ff */
[----:B------:R-:W-:Y:S01]  /*00c0*/  STG.E desc[UR4][R2.64], R5 ;  /* 0x0000000502007986 */ /* 0x000fe2000c101904 */
[----:B------:R-:W-:Y:S05]  /*00d0*/  EXIT ;  /* 0x000000000000794d */ /* 0x000fea0003800000 */
.L_x_0:
[----:B------:R-:W-:-:S00]  /*00e0*/  BRA `(.L_x_0) ;  /* 0xfffffffc00fc7947 */ /* 0x000fc0000383ffff */
[----:B------:R-:W-:-:S00]  /*00f0*/  NOP ;  /* 0x0000000000007918 */ /* 0x000fc00000000000 */
        /* <DEDUP_REMOVED lines=8> */
.L_x_1:


//--------------------- .nv.shared.reserved.0     --------------------------
	.section	.nv.shared.reserved.0,"aw",@nobits
	.weak		__nv_reservedSMEM_offset_0_alias
	.size		__nv_reservedSMEM_offset_0_alias, 0, 64
	.other		__nv_reservedSMEM_offset_0_alias,@"STO_CUDA_RESERVED_SHARED STV_DEFAULT"
__nv_reservedSMEM_offset_0_alias:
	.zero		0
	.zero		64


//--------------------- .nv.constant0._Z11doubleArrayPi --------------------------
	.section	.nv.constant0._Z11doubleArrayPi,"a",@progbits
	.sectionflags	@""
	.align	4
.nv.constant0._Z11doubleArrayPi:
	.zero		904


//--------------------- SYMBOLS --------------------------

	.type		.nv.reservedSmem.offset0,@object
	.size		.nv.reservedSmem.offset0,0x4
